	.headerflags	@"EF_CUDA_TEXMODE_UNIFIED EF_CUDA_64BIT_ADDRESS EF_CUDA_ACCELERATORS EF_CUDA_SM90 EF_CUDA_VIRTUAL_SM(EF_CUDA_SM90)"
	.elftype	@"ET_EXEC"


//--------------------- .nv.info                  --------------------------
	.section	.nv.info,"",@"SHT_CUDA_INFO"
	.align	4


	//----- nvinfo : EIATTR_REGCOUNT
	.align		4
        /*0000*/ 	.byte	0x04, 0x2f
        /*0002*/ 	.short	(.L_2 - .L_1)
	.align		4
.L_1:
        /*0004*/ 	.word	index@(triton_poi_fused_native_group_norm_relu_16)
        /*0008*/ 	.word	0x00000022


	//----- nvinfo : EIATTR_MIN_STACK_SIZE
	.align		4
.L_2:
        /*000c*/ 	.byte	0x04, 0x12
        /*000e*/ 	.short	(.L_4 - .L_3)
	.align		4
.L_3:
        /*0010*/ 	.word	index@(triton_poi_fused_native_group_norm_relu_16)
        /*0014*/ 	.word	0x00000000


	//----- nvinfo : EIATTR_FRAME_SIZE
	.align		4
.L_4:
        /*0018*/ 	.byte	0x04, 0x11
        /*001a*/ 	.short	(.L_6 - .L_5)
	.align		4
.L_5:
        /*001c*/ 	.word	index@(triton_poi_fused_native_group_norm_relu_16)
        /*0020*/ 	.word	0x00000000


	//----- nvinfo : EIATTR_MIN_STACK_SIZE
	.align		4
.L_6:
        /*0024*/ 	.byte	0x04, 0x12
        /*0026*/ 	.short	(.L_8 - .L_7)
	.align		4
.L_7:
        /*0028*/ 	.word	index@(triton_poi_fused_native_group_norm_relu_16)
        /*002c*/ 	.word	0x00000000
.L_8:


//--------------------- .nv.info.triton_poi_fused_native_group_norm_relu_16 --------------------------
	.section	.nv.info.triton_poi_fused_native_group_norm_relu_16,"",@"SHT_CUDA_INFO"
	.sectionflags	@""
	.align	4


	//----- nvinfo : EIATTR_CUDA_API_VERSION
	.align		4
        /*0000*/ 	.byte	0x04, 0x37
        /*0002*/ 	.short	(.L_10 - .L_9)
.L_9:
        /*0004*/ 	.word	0x0000007c


	//----- nvinfo : EIATTR_KPARAM_INFO
	.align		4
.L_10:
        /*0008*/ 	.byte	0x04, 0x17
        /*000a*/ 	.short	(.L_12 - .L_11)
.L_11:
        /*000c*/ 	.word	0x00000000
        /*0010*/ 	.short	0x0006
        /*0012*/ 	.short	0x0030
        /*0014*/ 	.byte	0x00, 0xf0, 0x11, 0x00


	//----- nvinfo : EIATTR_KPARAM_INFO
	.align		4
.L_12:
        /*0018*/ 	.byte	0x04, 0x17
        /*001a*/ 	.short	(.L_14 - .L_13)
.L_13:
        /*001c*/ 	.word	0x00000000
        /*0020*/ 	.short	0x0005
        /*0022*/ 	.short	0x0028
        /*0024*/ 	.byte	0x00, 0xf4, 0x21, 0x00


	//----- nvinfo : EIATTR_KPARAM_INFO
	.align		4
.L_14:
        /*0028*/ 	.byte	0x04, 0x17
        /*002a*/ 	.short	(.L_16 - .L_15)
.L_15:
        /*002c*/ 	.word	0x00000000
        /*0030*/ 	.short	0x0004
        /*0032*/ 	.short	0x0020
        /*0034*/ 	.byte	0x00, 0xf4, 0x21, 0x00


	//----- nvinfo : EIATTR_KPARAM_INFO
	.align		4
.L_16:
        /*0038*/ 	.byte	0x04, 0x17
        /*003a*/ 	.short	(.L_18 - .L_17)
.L_17:
        /*003c*/ 	.word	0x00000000
        /*0040*/ 	.short	0x0003
        /*0042*/ 	.short	0x0018
        /*0044*/ 	.byte	0x00, 0xf4, 0x21, 0x00


	//----- nvinfo : EIATTR_KPARAM_INFO
	.align		4
.L_18:
        /*0048*/ 	.byte	0x04, 0x17
        /*004a*/ 	.short	(.L_20 - .L_19)
.L_19:
        /*004c*/ 	.word	0x00000000
        /*0050*/ 	.short	0x0002
        /*0052*/ 	.short	0x0010
        /*0054*/ 	.byte	0x00, 0xf4, 0x21, 0x00


	//----- nvinfo : EIATTR_KPARAM_INFO
	.align		4
.L_20:
        /*0058*/ 	.byte	0x04, 0x17
        /*005a*/ 	.short	(.L_22 - .L_21)
.L_21:
        /*005c*/ 	.word	0x00000000
        /*0060*/ 	.short	0x0001
        /*0062*/ 	.short	0x0008
        /*0064*/ 	.byte	0x00, 0xf4, 0x21, 0x00


	//----- nvinfo : EIATTR_KPARAM_INFO
	.align		4
.L_22:
        /*0068*/ 	.byte	0x04, 0x17
        /*006a*/ 	.short	(.L_24 - .L_23)
.L_23:
        /*006c*/ 	.word	0x00000000
        /*0070*/ 	.short	0x0000
        /*0072*/ 	.short	0x0000
        /*0074*/ 	.byte	0x00, 0xf4, 0x21, 0x00


	//----- nvinfo : EIATTR_SPARSE_MMA_MASK
	.align		4
.L_24:
        /*0078*/ 	.byte	0x03, 0x50
        /*007a*/ 	.short	0x0000


	//----- nvinfo : EIATTR_MAXREG_COUNT
	.align		4
        /*007c*/ 	.byte	0x03, 0x1b
        /*007e*/ 	.short	0x00ff


	//----- nvinfo : EIATTR_EXIT_INSTR_OFFSETS
	.align		4
        /*0080*/ 	.byte	0x04, 0x1c
        /*0082*/ 	.short	(.L_26 - .L_25)


	//   ....[0]....
.L_25:
        /*0084*/ 	.word	0x000006e0


	//----- nvinfo : EIATTR_REQNTID
	.align		4
.L_26:
        /*0088*/ 	.byte	0x04, 0x10
        /*008a*/ 	.short	(.L_28 - .L_27)
.L_27:
        /*008c*/ 	.word	0x00000080
        /*0090*/ 	.word	0x00000001
        /*0094*/ 	.word	0x00000001


	//----- nvinfo : EIATTR_CBANK_PARAM_SIZE
	.align		4
.L_28:
        /*0098*/ 	.byte	0x03, 0x19
        /*009a*/ 	.short	0x0034


	//----- nvinfo : EIATTR_PARAM_CBANK
	.align		4
        /*009c*/ 	.byte	0x04, 0x0a
        /*009e*/ 	.short	(.L_30 - .L_29)
	.align		4
.L_29:
        /*00a0*/ 	.word	index@(.nv.constant0.triton_poi_fused_native_group_norm_relu_16)
        /*00a4*/ 	.short	0x0210
        /*00a6*/ 	.short	0x0034


	//----- nvinfo : EIATTR_SW_WAR
	.align		4
.L_30:
        /*00a8*/ 	.byte	0x04, 0x36
        /*00aa*/ 	.short	(.L_32 - .L_31)
.L_31:
        /*00ac*/ 	.word	0x00000008
.L_32:


//--------------------- .nv.callgraph             --------------------------
	.section	.nv.callgraph,"",@"SHT_CUDA_CALLGRAPH"
	.align	4
	.sectionentsize	8
	.align		4
        /*0000*/ 	.word	0x00000000
	.align		4
        /*0004*/ 	.word	0xffffffff
	.align		4
        /*0008*/ 	.word	0x00000000
	.align		4
        /*000c*/ 	.word	0xfffffffe
	.align		4
        /*0010*/ 	.word	0x00000000
	.align		4
        /*0014*/ 	.word	0xfffffffd
	.align		4
        /*0018*/ 	.word	0x00000000
	.align		4
        /*001c*/ 	.word	0xfffffffc


//--------------------- .nv.constant4             --------------------------
	.section	.nv.constant4,"a",@progbits
	.align	8
	.align		8
.nv.constant4:
        /*0000*/ 	.dword	_$_str


//--------------------- .text.triton_poi_fused_native_group_norm_relu_16 --------------------------
	.section	.text.triton_poi_fused_native_group_norm_relu_16,"ax",@progbits
	.align	128
        .global         triton_poi_fused_native_group_norm_relu_16
        .type           triton_poi_fused_native_group_norm_relu_16,@function
        .size           triton_poi_fused_native_group_norm_relu_16,(.L_x_1 - triton_poi_fused_native_group_norm_relu_16)
        .other          triton_poi_fused_native_group_norm_relu_16,@"STO_CUDA_ENTRY STV_DEFAULT"
triton_poi_fused_native_group_norm_relu_16:
.text.triton_poi_fused_native_group_norm_relu_16:
[----:B------:R-:W-:Y:S01]  /*0000*/  LDC R1, c[0x0][0x28] ;  /* 0x00000a00ff017b82 */ /* 0x000fe20000000800 */
[----:B------:R-:W1:Y:S07]  /*0010*/  S2R R0, SR_TID.X ;  /* 0x0000000000007919 */ /* 0x000e6e0000002100 */
[----:B------:R-:W2:Y:S01]  /*0020*/  LDC.64 R22, c[0x0][0x220] ;  /* 0x00008800ff167b82 */ /* 0x000ea20000000a00 */
[----:B------:R-:W-:Y:S01]  /*0030*/  ULDC.64 UR4, c[0x0][0x208] ;  /* 0x0000820000047ab9 */ /* 0x000fe20000000a00 */
[----:B------:R-:W3:Y:S06]  /*0040*/  S2R R5, SR_CTAID.X ;  /* 0x0000000000057919 */ /* 0x000eec0000002500 */
[----:B------:R-:W4:Y:S08]  /*0050*/  LDC.64 R26, c[0x0][0x218] ;  /* 0x00008600ff1a7b82 */ /* 0x000f300000000a00 */
[----:B------:R-:W5:Y:S08]  /*0060*/  LDC.64 R16, c[0x0][0x210] ;  /* 0x00008400ff107b82 */ /* 0x000f700000000a00 */
[----:B------:R-:W2:Y:S01]  /*0070*/  LDC.64 R20, c[0x0][0x228] ;  /* 0x00008a00ff147b82 */ /* 0x000ea20000000a00 */
[----:B-1----:R-:W-:-:S07]  /*0080*/  IMAD.SHL.U32 R0, R0, 0x4, RZ ;  /* 0x0000000400007824 */ /* 0x002fce00078e00ff */
[----:B------:R-:W1:Y:S01]  /*0090*/  LDC.64 R24, c[0x0][0x230] ;  /* 0x00008c00ff187b82 */ /* 0x000e620000000a00 */
[----:B---3--:R-:W-:Y:S02]  /*00a0*/  SHF.R.S32.HI R3, RZ, 0x15, R5 ;  /* 0x00000015ff037819 */ /* 0x008fe40000011405 */
[----:B------:R-:W-:Y:S02]  /*00b0*/  LOP3.LUT R0, R0, 0x1fc, RZ, 0xc0, !PT ;  /* 0x000001fc00007812 */ /* 0x000fe400078ec0ff */
[----:B------:R-:W-:-:S03]  /*00c0*/  SGXT R3, R3, 0x1 ;  /* 0x000000010303781a */ /* 0x000fc60000000200 */
[----:B------:R-:W-:-:S05]  /*00d0*/  IMAD R30, R5, 0x400, R0 ;  /* 0x00000400051e7824 */ /* 0x000fca00078e0200 */
[----:B------:R-:W-:-:S04]  /*00e0*/  LEA.HI R0, R3, R30, RZ, 0xa ;  /* 0x0000001e03007211 */ /* 0x000fc800078f50ff */
[----:B------:R-:W-:-:S05]  /*00f0*/  LOP3.LUT R13, R0, 0xfffffc00, RZ, 0xc0, !PT ;  /* 0xfffffc00000d7812 */ /* 0x000fca00078ec0ff */
[----:B------:R-:W-:-:S05]  /*0100*/  IMAD.IADD R13, R30, 0x1, -R13 ;  /* 0x000000011e0d7824 */ /* 0x000fca00078e0a0d */
[----:B------:R-:W-:-:S04]  /*0110*/  PRMT R0, R13, 0x9910, RZ ;  /* 0x000099100d007816 */ /* 0x000fc800000000ff */
[----:B------:R-:W-:-:S04]  /*0120*/  SHF.R.S32.HI R0, RZ, 0xf, R0 ;  /* 0x0000000fff007819 */ /* 0x000fc80000011400 */
[----:B------:R-:W-:Y:S02]  /*0130*/  LOP3.LUT R4, R0, 0xffff, RZ, 0xc0, !PT ;  /* 0x0000ffff00047812 */ /* 0x000fe400078ec0ff */
[----:B------:R-:W-:Y:S02]  /*0140*/  IADD3 R0, R30, 0x200, RZ ;  /* 0x000002001e007810 */ /* 0x000fe40007ffe0ff */
[----:B------:R-:W-:Y:S02]  /*0150*/  LEA.HI R4, R4, R13, RZ, 0x15 ;  /* 0x0000000d04047211 */ /* 0x000fe400078fa8ff */
[----:B------:R-:W-:Y:S02]  /*0160*/  LEA.HI R2, R3, R0, RZ, 0xa ;  /* 0x0000000003027211 */ /* 0x000fe400078f50ff */
[----:B------:R-:W-:Y:S02]  /*0170*/  PRMT R4, R4, 0x9910, RZ ;  /* 0x0000991004047816 */ /* 0x000fe400000000ff */
[----:B------:R-:W-:-:S02]  /*0180*/  LOP3.LUT R19, R2, 0xfffffc00, RZ, 0xc0, !PT ;  /* 0xfffffc0002137812 */ /* 0x000fc400078ec0ff */
[----:B------:R-:W-:Y:S02]  /*0190*/  SHF.R.S32.HI R4, RZ, 0x5, R4 ;  /* 0x00000005ff047819 */ /* 0x000fe40000011404 */
[----:B------:R-:W-:Y:S01]  /*01a0*/  LEA.HI R2, R3, R30, RZ, 0x12 ;  /* 0x0000001e03027211 */ /* 0x000fe200078f90ff */
[----:B------:R-:W-:Y:S01]  /*01b0*/  IMAD.IADD R19, R0, 0x1, -R19 ;  /* 0x0000000100137824 */ /* 0x000fe200078e0a13 */
[----:B------:R-:W-:Y:S02]  /*01c0*/  PRMT R5, R4, 0x9910, RZ ;  /* 0x0000991004057816 */ /* 0x000fe400000000ff */
[----:B------:R-:W-:Y:S02]  /*01d0*/  SHF.R.S32.HI R2, RZ, 0x12, R2 ;  /* 0x00000012ff027819 */ /* 0x000fe40000011402 */
[----:B------:R-:W-:Y:S02]  /*01e0*/  PRMT R6, R19, 0x9910, RZ ;  /* 0x0000991013067816 */ /* 0x000fe400000000ff */
[----:B------:R-:W-:-:S03]  /*01f0*/  LEA R5, R2, R5, 0x5 ;  /* 0x0000000502057211 */ /* 0x000fc600078e28ff */
[----:B------:R-:W-:Y:S02]  /*0200*/  IMAD.MOV.U32 R4, RZ, RZ, R6 ;  /* 0x000000ffff047224 */ /* 0x000fe400078e0006 */
[----:B--2---:R-:W-:-:S03]  /*0210*/  IMAD.WIDE R8, R5, 0x4, R22 ;  /* 0x0000000405087825 */ /* 0x004fc600078e0216 */
[----:B------:R-:W-:Y:S02]  /*0220*/  SHF.R.S32.HI R4, RZ, 0xf, R4 ;  /* 0x0000000fff047819 */ /* 0x000fe40000011404 */
[----:B------:R2:W3:Y:S02]  /*0230*/  LDG.E.EL R18, desc[UR4][R8.64] ;  /* 0x0000000408127981 */ /* 0x0004e4000c2e1900 */
[----:B------:R-:W-:-:S04]  /*0240*/  LOP3.LUT R2, R4, 0xffff, RZ, 0xc0, !PT ;  /* 0x0000ffff04027812 */ /* 0x000fc800078ec0ff */
[----:B------:R-:W-:-:S04]  /*0250*/  LEA.HI R2, R2, R19, RZ, 0x15 ;  /* 0x0000001302027211 */ /* 0x000fc800078fa8ff */
[----:B------:R-:W-:Y:S02]  /*0260*/  PRMT R2, R2, 0x9910, RZ ;  /* 0x0000991002027816 */ /* 0x000fe400000000ff */
[----:B------:R-:W-:Y:S02]  /*0270*/  LEA.HI R3, R3, R0, RZ, 0x12 ;  /* 0x0000000003037211 */ /* 0x000fe400078f90ff */
[----:B------:R-:W-:Y:S01]  /*0280*/  SHF.R.S32.HI R2, RZ, 0x5, R2 ;  /* 0x00000005ff027819 */ /* 0x000fe20000011402 */
[----:B----4-:R-:W-:Y:S01]  /*0290*/  IMAD.WIDE R28, R5, 0x4, R26 ;  /* 0x00000004051c7825 */ /* 0x010fe200078e021a */
[----:B------:R-:W-:Y:S02]  /*02a0*/  SHF.R.S32.HI R3, RZ, 0x12, R3 ;  /* 0x00000012ff037819 */ /* 0x000fe40000011403 */
[----:B------:R-:W-:Y:S01]  /*02b0*/  PRMT R2, R2, 0x9910, RZ ;  /* 0x0000991002027816 */ /* 0x000fe200000000ff */
[----:B-----5:R-:W-:Y:S01]  /*02c0*/  IMAD.WIDE R16, R30, 0x4, R16 ;  /* 0x000000041e107825 */ /* 0x020fe200078e0210 */
[----:B------:R3:W4:Y:S03]  /*02d0*/  LDG.E.EL R0, desc[UR4][R28.64] ;  /* 0x000000041c007981 */ /* 0x000726000c2e1900 */
[----:B------:R-:W-:Y:S01]  /*02e0*/  IMAD R3, R3, 0x20, R2 ;  /* 0x0000002003037824 */ /* 0x000fe200078e0202 */
[----:B------:R-:W4:Y:S01]  /*02f0*/  LDG.E.128 R4, desc[UR4][R16.64] ;  /* 0x0000000410047981 */ /* 0x000f22000c1e1d00 */
[----:B0-2---:R-:W-:-:S04]  /*0300*/  IMAD.WIDE R8, R13, 0x4, R20 ;  /* 0x000000040d087825 */ /* 0x005fc800078e0214 */
[----:B-1----:R-:W-:Y:S02]  /*0310*/  IMAD.WIDE R12, R13, 0x4, R24 ;  /* 0x000000040d0c7825 */ /* 0x002fe400078e0218 */
[----:B------:R-:W2:Y:S02]  /*0320*/  LDG.E.EL.128 R8, desc[UR4][R8.64] ;  /* 0x0000000408087981 */ /* 0x000ea4000c2e1d00 */
[C---:B------:R-:W-:Y:S02]  /*0330*/  IMAD.WIDE R22, R3.reuse, 0x4, R22 ;  /* 0x0000000403167825 */ /* 0x040fe400078e0216 */
[----:B------:R-:W2:Y:S04]  /*0340*/  LDG.E.EL.128 R12, desc[UR4][R12.64] ;  /* 0x000000040c0c7981 */ /* 0x000ea8000c2e1d00 */
[----:B------:R-:W5:Y:S01]  /*0350*/  LDG.E.EL R2, desc[UR4][R22.64] ;  /* 0x0000000416027981 */ /* 0x000f62000c2e1900 */
[----:B------:R-:W-:Y:S01]  /*0360*/  IMAD.WIDE R26, R3, 0x4, R26 ;  /* 0x00000004031a7825 */ /* 0x000fe200078e021a */
[----:B------:R-:W-:-:S03]  /*0370*/  HFMA2.MMA R3, -RZ, RZ, 0.625, 0 ;  /* 0x39000000ff037435 */ /* 0x000fc600000001ff */
[C---:B------:R-:W-:Y:S01]  /*0380*/  IMAD.WIDE R20, R19.reuse, 0x4, R20 ;  /* 0x0000000413147825 */ /* 0x040fe200078e0214 */
[----:B------:R-:W5:Y:S03]  /*0390*/  LDG.E.EL R29, desc[UR4][R26.64] ;  /* 0x000000041a1d7981 */ /* 0x000f66000c2e1900 */
[----:B------:R-:W-:Y:S02]  /*03a0*/  IMAD.WIDE R24, R19, 0x4, R24 ;  /* 0x0000000413187825 */ /* 0x000fe400078e0218 */
[----:B------:R-:W5:Y:S04]  /*03b0*/  LDG.E.EL.128 R20, desc[UR4][R20.64] ;  /* 0x0000000414147981 */ /* 0x000f68000c2e1d00 */
[----:B------:R-:W5:Y:S01]  /*03c0*/  LDG.E.EL.128 R24, desc[UR4][R24.64] ;  /* 0x0000000418187981 */ /* 0x000f62000c2e1d00 */
[----:B---3--:R-:W-:-:S03]  /*03d0*/  FFMA R28, R18, R3, 9.9999997473787516356e-06 ;  /* 0x3727c5ac121c7423 */ /* 0x008fc60000000003 */
[----:B------:R-:W3:Y:S03]  /*03e0*/  LDG.E.128 R16, desc[UR4][R16.64+0x800] ;  /* 0x0008000410107981 */ /* 0x000ee6000c1e1d00 */
[----:B------:R-:W0:Y:S01]  /*03f0*/  MUFU.RSQ R28, R28 ;  /* 0x0000001c001c7308 */ /* 0x000e220000001400 */
[--C-:B----4-:R-:W-:Y:S01]  /*0400*/  FADD R5, R5, -R0.reuse ;  /* 0x8000000005057221 */ /* 0x110fe20000000000 */
[----:B------:R-:W-:-:S03]  /*0410*/  FADD R31, R4, -R0 ;  /* 0x80000000041f7221 */ /* 0x000fc60000000000 */
[----:B0-----:R-:W-:Y:S01]  /*0420*/  FMUL R4, R28, R5 ;  /* 0x000000051c047220 */ /* 0x001fe20000400000 */
[--C-:B------:R-:W-:Y:S01]  /*0430*/  FADD R5, R6, -R0.reuse ;  /* 0x8000000006057221 */ /* 0x100fe20000000000 */
[----:B------:R-:W-:Y:S02]  /*0440*/  FADD R7, R7, -R0 ;  /* 0x8000000007077221 */ /* 0x000fe40000000000 */
[----:B--2---:R-:W-:Y:S01]  /*0450*/  FFMA R9, R9, R4, R13 ;  /* 0x0000000409097223 */ /* 0x004fe2000000000d */
[----:B-----5:R-:W-:Y:S01]  /*0460*/  FFMA R4, R2, R3, 9.9999997473787516356e-06 ;  /* 0x3727c5ac02047423 */ /* 0x020fe20000000003 */
[C---:B------:R-:W-:Y:S01]  /*0470*/  FMUL R5, R28.reuse, R5 ;  /* 0x000000051c057220 */ /* 0x040fe20000400000 */
[----:B------:R-:W0:Y:S02]  /*0480*/  LDC.64 R2, c[0x0][0x238] ;  /* 0x00008e00ff027b82 */ /* 0x000e240000000a00 */
[----:B------:R-:W1:Y:S01]  /*0490*/  MUFU.RSQ R0, R4 ;  /* 0x0000000400007308 */ /* 0x000e620000001400 */
[C---:B------:R-:W-:Y:S01]  /*04a0*/  FMUL R31, R28.reuse, R31 ;  /* 0x0000001f1c1f7220 */ /* 0x040fe20000400000 */
[----:B------:R-:W-:Y:S01]  /*04b0*/  FMUL R28, R28, R7 ;  /* 0x000000071c1c7220 */ /* 0x000fe20000400000 */
[----:B------:R-:W-:-:S03]  /*04c0*/  FFMA R10, R10, R5, R14 ;  /* 0x000000050a0a7223 */ /* 0x000fc6000000000e */
[----:B------:R-:W-:Y:S01]  /*04d0*/  FFMA R11, R11, R28, R15 ;  /* 0x0000001c0b0b7223 */ /* 0x000fe2000000000f */
[----:B------:R-:W-:-:S04]  /*04e0*/  FFMA R8, R8, R31, R12 ;  /* 0x0000001f08087223 */ /* 0x000fc8000000000c */
[C---:B------:R-:W-:Y:S02]  /*04f0*/  FSETP.GEU.AND P6, PT, R11.reuse, RZ, PT ;  /* 0x000000ff0b00720b */ /* 0x040fe40003fce000 */
[----:B------:R-:W-:Y:S02]  /*0500*/  FSETP.GEU.AND P0, PT, R10, RZ, PT ;  /* 0x000000ff0a00720b */ /* 0x000fe40003f0e000 */
[----:B------:R-:W-:Y:S02]  /*0510*/  SEL R11, R11, RZ, P6 ;  /* 0x000000ff0b0b7207 */ /* 0x000fe40003000000 */
[C---:B------:R-:W-:Y:S02]  /*0520*/  FSETP.GEU.AND P1, PT, R9.reuse, RZ, PT ;  /* 0x000000ff0900720b */ /* 0x040fe40003f2e000 */
[----:B------:R-:W-:Y:S02]  /*0530*/  FSETP.GEU.AND P2, PT, R8, RZ, PT ;  /* 0x000000ff0800720b */ /* 0x000fe40003f4e000 */
[----:B------:R-:W-:Y:S01]  /*0540*/  SEL R10, R10, RZ, P0 ;  /* 0x000000ff0a0a7207 */ /* 0x000fe20000000000 */
[----:B0-----:R-:W-:Y:S01]  /*0550*/  IMAD.WIDE R2, R30, 0x4, R2 ;  /* 0x000000041e027825 */ /* 0x001fe200078e0202 */
[----:B------:R-:W-:-:S02]  /*0560*/  SEL R9, R9, RZ, P1 ;  /* 0x000000ff09097207 */ /* 0x000fc40000800000 */
[----:B------:R-:W-:-:S05]  /*0570*/  SEL R8, R8, RZ, P2 ;  /* 0x000000ff08087207 */ /* 0x000fca0001000000 */
[----:B------:R-:W-:Y:S01]  /*0580*/  STG.E.128 desc[UR4][R2.64], R8 ;  /* 0x0000000802007986 */ /* 0x000fe2000c101d04 */
[--C-:B---3--:R-:W-:Y:S01]  /*0590*/  FADD R5, R16, -R29.reuse ;  /* 0x8000001d10057221 */ /* 0x108fe20000000000 */
[--C-:B------:R-:W-:Y:S01]  /*05a0*/  FADD R17, R17, -R29.reuse ;  /* 0x8000001d11117221 */ /* 0x100fe20000000000 */
[--C-:B------:R-:W-:Y:S01]  /*05b0*/  FADD R7, R18, -R29.reuse ;  /* 0x8000001d12077221 */ /* 0x100fe20000000000 */
[----:B------:R-:W-:Y:S01]  /*05c0*/  FADD R19, R19, -R29 ;  /* 0x8000001d13137221 */ /* 0x000fe20000000000 */
[C---:B-1----:R-:W-:Y:S01]  /*05d0*/  FMUL R5, R0.reuse, R5 ;  /* 0x0000000500057220 */ /* 0x042fe20000400000 */
[C---:B------:R-:W-:Y:S01]  /*05e0*/  FMUL R4, R0.reuse, R17 ;  /* 0x0000001100047220 */ /* 0x040fe20000400000 */
[C---:B------:R-:W-:Y:S01]  /*05f0*/  FMUL R7, R0.reuse, R7 ;  /* 0x0000000700077220 */ /* 0x040fe20000400000 */
[----:B------:R-:W-:Y:S01]  /*0600*/  FMUL R0, R0, R19 ;  /* 0x0000001300007220 */ /* 0x000fe20000400000 */
[----:B------:R-:W-:Y:S01]  /*0610*/  FFMA R5, R20, R5, R24 ;  /* 0x0000000514057223 */ /* 0x000fe20000000018 */
[----:B------:R-:W-:Y:S01]  /*0620*/  FFMA R4, R21, R4, R25 ;  /* 0x0000000415047223 */ /* 0x000fe20000000019 */
[----:B------:R-:W-:Y:S01]  /*0630*/  FFMA R7, R22, R7, R26 ;  /* 0x0000000716077223 */ /* 0x000fe2000000001a */
[----:B------:R-:W-:-:S02]  /*0640*/  FFMA R0, R23, R0, R27 ;  /* 0x0000000017007223 */ /* 0x000fc4000000001b */
[----:B------:R-:W-:Y:S02]  /*0650*/  FSETP.GEU.AND P6, PT, R5, RZ, PT ;  /* 0x000000ff0500720b */ /* 0x000fe40003fce000 */
[C---:B------:R-:W-:Y:S02]  /*0660*/  FSETP.GEU.AND P4, PT, R7.reuse, RZ, PT ;  /* 0x000000ff0700720b */ /* 0x040fe40003f8e000 */
[----:B------:R-:W-:Y:S02]  /*0670*/  FSETP.GEU.AND P3, PT, R0, RZ, PT ;  /* 0x000000ff0000720b */ /* 0x000fe40003f6e000 */
[----:B------:R-:W-:Y:S02]  /*0680*/  FSETP.GEU.AND P5, PT, R4, RZ, PT ;  /* 0x000000ff0400720b */ /* 0x000fe40003fae000 */
[----:B------:R-:W-:Y:S02]  /*0690*/  SEL R15, R0, RZ, P3 ;  /* 0x000000ff000f7207 */ /* 0x000fe40001800000 */
[----:B------:R-:W-:-:S02]  /*06a0*/  SEL R14, R7, RZ, P4 ;  /* 0x000000ff070e7207 */ /* 0x000fc40002000000 */
[----:B------:R-:W-:Y:S02]  /*06b0*/  SEL R13, R4, RZ, P5 ;  /* 0x000000ff040d7207 */ /* 0x000fe40002800000 */
[----:B------:R-:W-:-:S05]  /*06c0*/  SEL R12, R5, RZ, P6 ;  /* 0x000000ff050c7207 */ /* 0x000fca0003000000 */
[----:B------:R-:W-:Y:S01]  /*06d0*/  STG.E.128 desc[UR4][R2.64+0x800], R12 ;  /* 0x0008000c02007986 */ /* 0x000fe2000c101d04 */
[----:B------:R-:W-:Y:S05]  /*06e0*/  EXIT ;  /* 0x000000000000794d */ /* 0x000fea0003800000 */
.L_x_0:
[----:B------:R-:W-:-:S00]  /*06f0*/  BRA `(.L_x_0) ;  /* 0xfffffffc00fc7947 */ /* 0x000fc0000383ffff */
[----:B------:R-:W-:-:S00]  /*0700*/  NOP ;  /* 0x0000000000007918 */ /* 0x000fc00000000000 */
[----:B------:R-:W-:-:S00]  /*0710*/  NOP ;  /* 0x0000000000007918 */ /* 0x000fc00000000000 */
[----:B------:R-:W-:-:S00]  /*0720*/  NOP ;  /* 0x0000000000007918 */ /* 0x000fc00000000000 */
[----:B------:R-:W-:-:S00]  /*0730*/  NOP ;  /* 0x0000000000007918 */ /* 0x000fc00000000000 */
[----:B------:R-:W-:-:S00]  /*0740*/  NOP ;  /* 0x0000000000007918 */ /* 0x000fc00000000000 */
[----:B------:R-:W-:-:S00]  /*0750*/  NOP ;  /* 0x0000000000007918 */ /* 0x000fc00000000000 */
[----:B------:R-:W-:-:S00]  /*0760*/  NOP ;  /* 0x0000000000007918 */ /* 0x000fc00000000000 */
[----:B------:R-:W-:-:S00]  /*0770*/  NOP ;  /* 0x0000000000007918 */ /* 0x000fc00000000000 */
.L_x_1:


//--------------------- .nv.global.init           --------------------------
	.section	.nv.global.init,"aw",@progbits
.nv.global.init:
	.type		_$_str,@object
	.size		_$_str,(.L_0 - _$_str)
_$_str:
        /*0000*/ 	.byte	0x5f, 0x5f, 0x43, 0x55, 0x44, 0x41, 0x5f, 0x46, 0x54, 0x5a, 0x00
.L_0:


//--------------------- .nv.constant0.triton_poi_fused_native_group_norm_relu_16 --------------------------
	.section	.nv.constant0.triton_poi_fused_native_group_norm_relu_16,"a",@progbits
	.sectionflags	@""
	.align	4
.nv.constant0.triton_poi_fused_native_group_norm_relu_16:
	.zero		580
